//
// Generated by NVIDIA NVVM Compiler
//
// Compiler Build ID: CL-36424714
// Cuda compilation tools, release 13.0, V13.0.88
// Based on NVVM 20.0.0
//

.version 9.0
.target sm_100
.address_size 64

	// .globl	_Z11hash_kernelPjS_jS_j

.visible .entry _Z11hash_kernelPjS_jS_j(
	.param .u64 .ptr .align 1 _Z11hash_kernelPjS_jS_j_param_0,
	.param .u64 .ptr .align 1 _Z11hash_kernelPjS_jS_j_param_1,
	.param .u32 _Z11hash_kernelPjS_jS_j_param_2,
	.param .u64 .ptr .align 1 _Z11hash_kernelPjS_jS_j_param_3,
	.param .u32 _Z11hash_kernelPjS_jS_j_param_4
)
{
	.reg .pred 	%p<11>;
	.reg .b32 	%r<329>;
	.reg .b64 	%rd<24>;

	ld.param.u64 	%rd8, [_Z11hash_kernelPjS_jS_j_param_0];
	ld.param.u64 	%rd9, [_Z11hash_kernelPjS_jS_j_param_1];
	ld.param.u32 	%r36, [_Z11hash_kernelPjS_jS_j_param_2];
	ld.param.u64 	%rd10, [_Z11hash_kernelPjS_jS_j_param_3];
	ld.param.u32 	%r35, [_Z11hash_kernelPjS_jS_j_param_4];
	cvta.to.global.u64 	%rd1, %rd10;
	mov.u32 	%r37, %ntid.x;
	mov.u32 	%r38, %ctaid.x;
	mov.u32 	%r39, %tid.x;
	mad.lo.s32 	%r1, %r37, %r38, %r39;
	setp.ge.u32 	%p1, %r1, %r36;
	@%p1 bra 	$L__BB0_16;
	cvta.to.global.u64 	%rd11, %rd9;
	mul.wide.u32 	%rd12, %r1, 4;
	add.s64 	%rd13, %rd11, %rd12;
	ld.global.u32 	%r40, [%rd13];
	ld.global.u32 	%r41, [%rd1];
	add.s32 	%r2, %r1, 1;
	mad.lo.s32 	%r42, %r41, %r1, %r41;
	add.s32 	%r43, %r42, %r40;
	mul.hi.u32 	%r44, %r43, 387018819;
	sub.s32 	%r45, %r43, %r44;
	shr.u32 	%r46, %r45, 1;
	add.s32 	%r47, %r46, %r44;
	shr.u32 	%r48, %r47, 26;
	mul.lo.s32 	%r49, %r48, 123123123;
	sub.s32 	%r328, %r43, %r49;
	setp.lt.u32 	%p2, %r35, 2;
	@%p2 bra 	$L__BB0_15;
	add.s32 	%r4, %r35, -1;
	add.s32 	%r52, %r35, -2;
	and.b32  	%r5, %r4, 15;
	setp.lt.u32 	%p3, %r52, 15;
	mov.b32 	%r322, 1;
	@%p3 bra 	$L__BB0_6;
	and.b32  	%r54, %r4, -16;
	neg.s32 	%r315, %r54;
	add.s64 	%rd22, %rd1, 32;
	mov.b32 	%r314, 0;
$L__BB0_4:
	.pragma "nounroll";
	ld.global.u32 	%r55, [%rd22+-28];
	mad.lo.s32 	%r56, %r55, %r2, %r328;
	mul.hi.u32 	%r57, %r56, 387018819;
	sub.s32 	%r58, %r56, %r57;
	shr.u32 	%r59, %r58, 1;
	add.s32 	%r60, %r59, %r57;
	shr.u32 	%r61, %r60, 26;
	mul.lo.s32 	%r62, %r61, 123123123;
	sub.s32 	%r63, %r56, %r62;
	ld.global.u32 	%r64, [%rd22+-24];
	mad.lo.s32 	%r65, %r64, %r2, %r63;
	mul.hi.u32 	%r66, %r65, 387018819;
	sub.s32 	%r67, %r65, %r66;
	shr.u32 	%r68, %r67, 1;
	add.s32 	%r69, %r68, %r66;
	shr.u32 	%r70, %r69, 26;
	mul.lo.s32 	%r71, %r70, 123123123;
	sub.s32 	%r72, %r65, %r71;
	ld.global.u32 	%r73, [%rd22+-20];
	mad.lo.s32 	%r74, %r73, %r2, %r72;
	mul.hi.u32 	%r75, %r74, 387018819;
	sub.s32 	%r76, %r74, %r75;
	shr.u32 	%r77, %r76, 1;
	add.s32 	%r78, %r77, %r75;
	shr.u32 	%r79, %r78, 26;
	mul.lo.s32 	%r80, %r79, 123123123;
	sub.s32 	%r81, %r74, %r80;
	ld.global.u32 	%r82, [%rd22+-16];
	mad.lo.s32 	%r83, %r82, %r2, %r81;
	mul.hi.u32 	%r84, %r83, 387018819;
	sub.s32 	%r85, %r83, %r84;
	shr.u32 	%r86, %r85, 1;
	add.s32 	%r87, %r86, %r84;
	shr.u32 	%r88, %r87, 26;
	mul.lo.s32 	%r89, %r88, 123123123;
	sub.s32 	%r90, %r83, %r89;
	ld.global.u32 	%r91, [%rd22+-12];
	mad.lo.s32 	%r92, %r91, %r2, %r90;
	mul.hi.u32 	%r93, %r92, 387018819;
	sub.s32 	%r94, %r92, %r93;
	shr.u32 	%r95, %r94, 1;
	add.s32 	%r96, %r95, %r93;
	shr.u32 	%r97, %r96, 26;
	mul.lo.s32 	%r98, %r97, 123123123;
	sub.s32 	%r99, %r92, %r98;
	ld.global.u32 	%r100, [%rd22+-8];
	mad.lo.s32 	%r101, %r100, %r2, %r99;
	mul.hi.u32 	%r102, %r101, 387018819;
	sub.s32 	%r103, %r101, %r102;
	shr.u32 	%r104, %r103, 1;
	add.s32 	%r105, %r104, %r102;
	shr.u32 	%r106, %r105, 26;
	mul.lo.s32 	%r107, %r106, 123123123;
	sub.s32 	%r108, %r101, %r107;
	ld.global.u32 	%r109, [%rd22+-4];
	mad.lo.s32 	%r110, %r109, %r2, %r108;
	mul.hi.u32 	%r111, %r110, 387018819;
	sub.s32 	%r112, %r110, %r111;
	shr.u32 	%r113, %r112, 1;
	add.s32 	%r114, %r113, %r111;
	shr.u32 	%r115, %r114, 26;
	mul.lo.s32 	%r116, %r115, 123123123;
	sub.s32 	%r117, %r110, %r116;
	ld.global.u32 	%r118, [%rd22];
	mad.lo.s32 	%r119, %r118, %r2, %r117;
	mul.hi.u32 	%r120, %r119, 387018819;
	sub.s32 	%r121, %r119, %r120;
	shr.u32 	%r122, %r121, 1;
	add.s32 	%r123, %r122, %r120;
	shr.u32 	%r124, %r123, 26;
	mul.lo.s32 	%r125, %r124, 123123123;
	sub.s32 	%r126, %r119, %r125;
	ld.global.u32 	%r127, [%rd22+4];
	mad.lo.s32 	%r128, %r127, %r2, %r126;
	mul.hi.u32 	%r129, %r128, 387018819;
	sub.s32 	%r130, %r128, %r129;
	shr.u32 	%r131, %r130, 1;
	add.s32 	%r132, %r131, %r129;
	shr.u32 	%r133, %r132, 26;
	mul.lo.s32 	%r134, %r133, 123123123;
	sub.s32 	%r135, %r128, %r134;
	ld.global.u32 	%r136, [%rd22+8];
	mad.lo.s32 	%r137, %r136, %r2, %r135;
	mul.hi.u32 	%r138, %r137, 387018819;
	sub.s32 	%r139, %r137, %r138;
	shr.u32 	%r140, %r139, 1;
	add.s32 	%r141, %r140, %r138;
	shr.u32 	%r142, %r141, 26;
	mul.lo.s32 	%r143, %r142, 123123123;
	sub.s32 	%r144, %r137, %r143;
	ld.global.u32 	%r145, [%rd22+12];
	mad.lo.s32 	%r146, %r145, %r2, %r144;
	mul.hi.u32 	%r147, %r146, 387018819;
	sub.s32 	%r148, %r146, %r147;
	shr.u32 	%r149, %r148, 1;
	add.s32 	%r150, %r149, %r147;
	shr.u32 	%r151, %r150, 26;
	mul.lo.s32 	%r152, %r151, 123123123;
	sub.s32 	%r153, %r146, %r152;
	ld.global.u32 	%r154, [%rd22+16];
	mad.lo.s32 	%r155, %r154, %r2, %r153;
	mul.hi.u32 	%r156, %r155, 387018819;
	sub.s32 	%r157, %r155, %r156;
	shr.u32 	%r158, %r157, 1;
	add.s32 	%r159, %r158, %r156;
	shr.u32 	%r160, %r159, 26;
	mul.lo.s32 	%r161, %r160, 123123123;
	sub.s32 	%r162, %r155, %r161;
	ld.global.u32 	%r163, [%rd22+20];
	mad.lo.s32 	%r164, %r163, %r2, %r162;
	mul.hi.u32 	%r165, %r164, 387018819;
	sub.s32 	%r166, %r164, %r165;
	shr.u32 	%r167, %r166, 1;
	add.s32 	%r168, %r167, %r165;
	shr.u32 	%r169, %r168, 26;
	mul.lo.s32 	%r170, %r169, 123123123;
	sub.s32 	%r171, %r164, %r170;
	ld.global.u32 	%r172, [%rd22+24];
	mad.lo.s32 	%r173, %r172, %r2, %r171;
	mul.hi.u32 	%r174, %r173, 387018819;
	sub.s32 	%r175, %r173, %r174;
	shr.u32 	%r176, %r175, 1;
	add.s32 	%r177, %r176, %r174;
	shr.u32 	%r178, %r177, 26;
	mul.lo.s32 	%r179, %r178, 123123123;
	sub.s32 	%r180, %r173, %r179;
	ld.global.u32 	%r181, [%rd22+28];
	mad.lo.s32 	%r182, %r181, %r2, %r180;
	mul.hi.u32 	%r183, %r182, 387018819;
	sub.s32 	%r184, %r182, %r183;
	shr.u32 	%r185, %r184, 1;
	add.s32 	%r186, %r185, %r183;
	shr.u32 	%r187, %r186, 26;
	mul.lo.s32 	%r188, %r187, 123123123;
	sub.s32 	%r189, %r182, %r188;
	ld.global.u32 	%r190, [%rd22+32];
	mad.lo.s32 	%r191, %r190, %r2, %r189;
	mul.hi.u32 	%r192, %r191, 387018819;
	sub.s32 	%r193, %r191, %r192;
	shr.u32 	%r194, %r193, 1;
	add.s32 	%r195, %r194, %r192;
	shr.u32 	%r196, %r195, 26;
	mul.lo.s32 	%r197, %r196, 123123123;
	sub.s32 	%r328, %r191, %r197;
	add.s32 	%r315, %r315, 16;
	add.s32 	%r314, %r314, 16;
	add.s64 	%rd22, %rd22, 64;
	setp.ne.s32 	%p4, %r315, 0;
	@%p4 bra 	$L__BB0_4;
	add.s32 	%r322, %r314, 1;
$L__BB0_6:
	setp.eq.s32 	%p5, %r5, 0;
	@%p5 bra 	$L__BB0_15;
	and.b32  	%r17, %r4, 7;
	setp.lt.u32 	%p6, %r5, 8;
	@%p6 bra 	$L__BB0_9;
	mul.wide.u32 	%rd14, %r322, 4;
	add.s64 	%rd15, %rd1, %rd14;
	ld.global.u32 	%r199, [%rd15];
	mad.lo.s32 	%r200, %r199, %r2, %r328;
	mul.hi.u32 	%r201, %r200, 387018819;
	sub.s32 	%r202, %r200, %r201;
	shr.u32 	%r203, %r202, 1;
	add.s32 	%r204, %r203, %r201;
	shr.u32 	%r205, %r204, 26;
	mul.lo.s32 	%r206, %r205, 123123123;
	sub.s32 	%r207, %r200, %r206;
	ld.global.u32 	%r208, [%rd15+4];
	mad.lo.s32 	%r209, %r208, %r2, %r207;
	mul.hi.u32 	%r210, %r209, 387018819;
	sub.s32 	%r211, %r209, %r210;
	shr.u32 	%r212, %r211, 1;
	add.s32 	%r213, %r212, %r210;
	shr.u32 	%r214, %r213, 26;
	mul.lo.s32 	%r215, %r214, 123123123;
	sub.s32 	%r216, %r209, %r215;
	ld.global.u32 	%r217, [%rd15+8];
	mad.lo.s32 	%r218, %r217, %r2, %r216;
	mul.hi.u32 	%r219, %r218, 387018819;
	sub.s32 	%r220, %r218, %r219;
	shr.u32 	%r221, %r220, 1;
	add.s32 	%r222, %r221, %r219;
	shr.u32 	%r223, %r222, 26;
	mul.lo.s32 	%r224, %r223, 123123123;
	sub.s32 	%r225, %r218, %r224;
	ld.global.u32 	%r226, [%rd15+12];
	mad.lo.s32 	%r227, %r226, %r2, %r225;
	mul.hi.u32 	%r228, %r227, 387018819;
	sub.s32 	%r229, %r227, %r228;
	shr.u32 	%r230, %r229, 1;
	add.s32 	%r231, %r230, %r228;
	shr.u32 	%r232, %r231, 26;
	mul.lo.s32 	%r233, %r232, 123123123;
	sub.s32 	%r234, %r227, %r233;
	ld.global.u32 	%r235, [%rd15+16];
	mad.lo.s32 	%r236, %r235, %r2, %r234;
	mul.hi.u32 	%r237, %r236, 387018819;
	sub.s32 	%r238, %r236, %r237;
	shr.u32 	%r239, %r238, 1;
	add.s32 	%r240, %r239, %r237;
	shr.u32 	%r241, %r240, 26;
	mul.lo.s32 	%r242, %r241, 123123123;
	sub.s32 	%r243, %r236, %r242;
	ld.global.u32 	%r244, [%rd15+20];
	mad.lo.s32 	%r245, %r244, %r2, %r243;
	mul.hi.u32 	%r246, %r245, 387018819;
	sub.s32 	%r247, %r245, %r246;
	shr.u32 	%r248, %r247, 1;
	add.s32 	%r249, %r248, %r246;
	shr.u32 	%r250, %r249, 26;
	mul.lo.s32 	%r251, %r250, 123123123;
	sub.s32 	%r252, %r245, %r251;
	ld.global.u32 	%r253, [%rd15+24];
	mad.lo.s32 	%r254, %r253, %r2, %r252;
	mul.hi.u32 	%r255, %r254, 387018819;
	sub.s32 	%r256, %r254, %r255;
	shr.u32 	%r257, %r256, 1;
	add.s32 	%r258, %r257, %r255;
	shr.u32 	%r259, %r258, 26;
	mul.lo.s32 	%r260, %r259, 123123123;
	sub.s32 	%r261, %r254, %r260;
	ld.global.u32 	%r262, [%rd15+28];
	mad.lo.s32 	%r263, %r262, %r2, %r261;
	add.s32 	%r322, %r322, 8;
	mul.hi.u32 	%r264, %r263, 387018819;
	sub.s32 	%r265, %r263, %r264;
	shr.u32 	%r266, %r265, 1;
	add.s32 	%r267, %r266, %r264;
	shr.u32 	%r268, %r267, 26;
	mul.lo.s32 	%r269, %r268, 123123123;
	sub.s32 	%r328, %r263, %r269;
$L__BB0_9:
	setp.eq.s32 	%p7, %r17, 0;
	@%p7 bra 	$L__BB0_15;
	and.b32  	%r23, %r4, 3;
	setp.lt.u32 	%p8, %r17, 4;
	@%p8 bra 	$L__BB0_12;
	mul.wide.u32 	%rd16, %r322, 4;
	add.s64 	%rd17, %rd1, %rd16;
	ld.global.u32 	%r271, [%rd17];
	mad.lo.s32 	%r272, %r271, %r2, %r328;
	mul.hi.u32 	%r273, %r272, 387018819;
	sub.s32 	%r274, %r272, %r273;
	shr.u32 	%r275, %r274, 1;
	add.s32 	%r276, %r275, %r273;
	shr.u32 	%r277, %r276, 26;
	mul.lo.s32 	%r278, %r277, 123123123;
	sub.s32 	%r279, %r272, %r278;
	ld.global.u32 	%r280, [%rd17+4];
	mad.lo.s32 	%r281, %r280, %r2, %r279;
	mul.hi.u32 	%r282, %r281, 387018819;
	sub.s32 	%r283, %r281, %r282;
	shr.u32 	%r284, %r283, 1;
	add.s32 	%r285, %r284, %r282;
	shr.u32 	%r286, %r285, 26;
	mul.lo.s32 	%r287, %r286, 123123123;
	sub.s32 	%r288, %r281, %r287;
	ld.global.u32 	%r289, [%rd17+8];
	mad.lo.s32 	%r290, %r289, %r2, %r288;
	mul.hi.u32 	%r291, %r290, 387018819;
	sub.s32 	%r292, %r290, %r291;
	shr.u32 	%r293, %r292, 1;
	add.s32 	%r294, %r293, %r291;
	shr.u32 	%r295, %r294, 26;
	mul.lo.s32 	%r296, %r295, 123123123;
	sub.s32 	%r297, %r290, %r296;
	ld.global.u32 	%r298, [%rd17+12];
	mad.lo.s32 	%r299, %r298, %r2, %r297;
	add.s32 	%r322, %r322, 4;
	mul.hi.u32 	%r300, %r299, 387018819;
	sub.s32 	%r301, %r299, %r300;
	shr.u32 	%r302, %r301, 1;
	add.s32 	%r303, %r302, %r300;
	shr.u32 	%r304, %r303, 26;
	mul.lo.s32 	%r305, %r304, 123123123;
	sub.s32 	%r328, %r299, %r305;
$L__BB0_12:
	setp.eq.s32 	%p9, %r23, 0;
	@%p9 bra 	$L__BB0_15;
	mul.wide.u32 	%rd18, %r322, 4;
	add.s64 	%rd23, %rd1, %rd18;
	neg.s32 	%r326, %r23;
$L__BB0_14:
	.pragma "nounroll";
	ld.global.u32 	%r306, [%rd23];
	mad.lo.s32 	%r307, %r306, %r2, %r328;
	mul.hi.u32 	%r308, %r307, 387018819;
	sub.s32 	%r309, %r307, %r308;
	shr.u32 	%r310, %r309, 1;
	add.s32 	%r311, %r310, %r308;
	shr.u32 	%r312, %r311, 26;
	mul.lo.s32 	%r313, %r312, 123123123;
	sub.s32 	%r328, %r307, %r313;
	add.s64 	%rd23, %rd23, 4;
	add.s32 	%r326, %r326, 1;
	setp.ne.s32 	%p10, %r326, 0;
	@%p10 bra 	$L__BB0_14;
$L__BB0_15:
	cvta.to.global.u64 	%rd19, %rd8;
	add.s64 	%rd21, %rd19, %rd12;
	st.global.u32 	[%rd21], %r328;
$L__BB0_16:
	ret;

}


// ===== COMPILED SASS (sm_100) =====

	.target	sm_100

	.elftype	@"ET_EXEC"


//--------------------- .note.nv.tkinfo           --------------------------
	.section	.note.nv.tkinfo,"",@"SHT_NOTE"
	.sectionflags	@"SHF_NOTE_NV_TKINFO"
	.tkinfo
        /*0018*/ 	.word	0x00000002
        /*0030*/ 	.string	""
        /*0030*/ 	.string	"ptxas"
        /*0030*/ 	.string	"Cuda compilation tools, release 13.0, V13.0.88"
        /*0030*/ 	.string	"Build cuda_13.0.r13.0/compiler.36424714_0"
        /*0030*/ 	.string	"-arch sm_100 -m 64 "



//--------------------- .note.nv.cuinfo           --------------------------
	.section	.note.nv.cuinfo,"",@"SHT_NOTE"
	.sectionflags	@"SHF_NOTE_NV_CUINFO"
        /*0018*/ 	.short	0x0002
        /*001a*/ 	.short	0x0064
        /*001c*/ 	.short	0x0082
	.zero		2


//--------------------- .nv.info                  --------------------------
	.section	.nv.info,"",@"SHT_CUDA_INFO"
	.align	4


	//----- nvinfo : EIATTR_REGCOUNT
	.align		4
        /*0000*/ 	.byte	0x04, 0x2f
        /*0002*/ 	.short	(.L_1 - .L_0)
	.align		4
.L_0:
        /*0004*/ 	.word	index@(_Z11hash_kernelPjS_jS_j)
        /*0008*/ 	.word	0x00000020


	//----- nvinfo : EIATTR_FRAME_SIZE
	.align		4
.L_1:
        /*000c*/ 	.byte	0x04, 0x11
        /*000e*/ 	.short	(.L_3 - .L_2)
	.align		4
.L_2:
        /*0010*/ 	.word	index@(_Z11hash_kernelPjS_jS_j)
        /*0014*/ 	.word	0x00000000


	//----- nvinfo : EIATTR_MIN_STACK_SIZE
	.align		4
.L_3:
        /*0018*/ 	.byte	0x04, 0x12
        /*001a*/ 	.short	(.L_5 - .L_4)
	.align		4
.L_4:
        /*001c*/ 	.word	index@(_Z11hash_kernelPjS_jS_j)
        /*0020*/ 	.word	0x00000000
.L_5:


//--------------------- .nv.compat                --------------------------
	.section	.nv.compat,"",@"SHT_CUDA_COMPAT_INFO"
	.align	4
        /*0000*/ 	.byte	0x02, 0x09, 0x00, 0x00, 0x02, 0x02, 0x01, 0x00, 0x02, 0x05, 0x05, 0x00, 0x03, 0x07, 0x01, 0x01
        /*0010*/ 	.byte	0x02, 0x03, 0x00, 0x00, 0x02, 0x06, 0x01, 0x00, 0x04, 0x0b, 0x08, 0x00, 0x09, 0x00, 0x00, 0x00
        /*0020*/ 	.byte	0x00, 0x00, 0x00, 0x00


//--------------------- .nv.info._Z11hash_kernelPjS_jS_j --------------------------
	.section	.nv.info._Z11hash_kernelPjS_jS_j,"",@"SHT_CUDA_INFO"
	.sectionflags	@""
	.align	4


	//----- nvinfo : EIATTR_CUDA_API_VERSION
	.align		4
        /*0000*/ 	.byte	0x04, 0x37
        /*0002*/ 	.short	(.L_7 - .L_6)
.L_6:
        /*0004*/ 	.word	0x00000082


	//----- nvinfo : EIATTR_KPARAM_INFO
	.align		4
.L_7:
        /*0008*/ 	.byte	0x04, 0x17
        /*000a*/ 	.short	(.L_9 - .L_8)
.L_8:
        /*000c*/ 	.word	0x00000000
        /*0010*/ 	.short	0x0004
        /*0012*/ 	.short	0x0020
        /*0014*/ 	.byte	0x00, 0xf0, 0x11, 0x00


	//----- nvinfo : EIATTR_KPARAM_INFO
	.align		4
.L_9:
        /*0018*/ 	.byte	0x04, 0x17
        /*001a*/ 	.short	(.L_11 - .L_10)
.L_10:
        /*001c*/ 	.word	0x00000000
        /*0020*/ 	.short	0x0003
        /*0022*/ 	.short	0x0018
        /*0024*/ 	.byte	0x00, 0xf5, 0x21, 0x00


	//----- nvinfo : EIATTR_KPARAM_INFO
	.align		4
.L_11:
        /*0028*/ 	.byte	0x04, 0x17
        /*002a*/ 	.short	(.L_13 - .L_12)
.L_12:
        /*002c*/ 	.word	0x00000000
        /*0030*/ 	.short	0x0002
        /*0032*/ 	.short	0x0010
        /*0034*/ 	.byte	0x00, 0xf0, 0x11, 0x00


	//----- nvinfo : EIATTR_KPARAM_INFO
	.align		4
.L_13:
        /*0038*/ 	.byte	0x04, 0x17
        /*003a*/ 	.short	(.L_15 - .L_14)
.L_14:
        /*003c*/ 	.word	0x00000000
        /*0040*/ 	.short	0x0001
        /*0042*/ 	.short	0x0008
        /*0044*/ 	.byte	0x00, 0xf5, 0x21, 0x00


	//----- nvinfo : EIATTR_KPARAM_INFO
	.align		4
.L_15:
        /*0048*/ 	.byte	0x04, 0x17
        /*004a*/ 	.short	(.L_17 - .L_16)
.L_16:
        /*004c*/ 	.word	0x00000000
        /*0050*/ 	.short	0x0000
        /*0052*/ 	.short	0x0000
        /*0054*/ 	.byte	0x00, 0xf5, 0x21, 0x00


	//----- nvinfo : EIATTR_SPARSE_MMA_MASK
	.align		4
.L_17:
        /*0058*/ 	.byte	0x03, 0x50
        /*005a*/ 	.short	0x0000


	//----- nvinfo : EIATTR_MAXREG_COUNT
	.align		4
        /*005c*/ 	.byte	0x03, 0x1b
        /*005e*/ 	.short	0x00ff


	//----- nvinfo : EIATTR_MERCURY_ISA_VERSION
	.align		4
        /*0060*/ 	.byte	0x03, 0x5f
        /*0062*/ 	.short	0x0101


	//----- nvinfo : EIATTR_VRC_CTA_INIT_COUNT
	.align		4
        /*0064*/ 	.byte	0x02, 0x4a
	.zero		1
	.zero		1


	//----- nvinfo : EIATTR_EXIT_INSTR_OFFSETS
	.align		4
        /*0068*/ 	.byte	0x04, 0x1c
        /*006a*/ 	.short	(.L_19 - .L_18)


	//   ....[0]....
.L_18:
        /*006c*/ 	.word	0x00000070


	//   ....[1]....
        /*0070*/ 	.word	0x000011a0


	//----- nvinfo : EIATTR_CBANK_PARAM_SIZE
	.align		4
.L_19:
        /*0074*/ 	.byte	0x03, 0x19
        /*0076*/ 	.short	0x0024


	//----- nvinfo : EIATTR_PARAM_CBANK
	.align		4
        /*0078*/ 	.byte	0x04, 0x0a
        /*007a*/ 	.short	(.L_21 - .L_20)
	.align		4
.L_20:
        /*007c*/ 	.word	index@(.nv.constant0._Z11hash_kernelPjS_jS_j)
        /*0080*/ 	.short	0x0380
        /*0082*/ 	.short	0x0024


	//----- nvinfo : EIATTR_SW_WAR
	.align		4
.L_21:
        /*0084*/ 	.byte	0x04, 0x36
        /*0086*/ 	.short	(.L_23 - .L_22)
.L_22:
        /*0088*/ 	.word	0x00000008
.L_23:


//--------------------- .nv.callgraph             --------------------------
	.section	.nv.callgraph,"",@"SHT_CUDA_CALLGRAPH"
	.align	4
	.sectionentsize	8
	.align		4
        /*0000*/ 	.word	0x00000000
	.align		4
        /*0004*/ 	.word	0xffffffff
	.align		4
        /*0008*/ 	.word	0x00000000
	.align		4
        /*000c*/ 	.word	0xfffffffe
	.align		4
        /*0010*/ 	.word	0x00000000
	.align		4
        /*0014*/ 	.word	0xfffffffd
	.align		4
        /*0018*/ 	.word	0x00000000
	.align		4
        /*001c*/ 	.word	0xfffffffc


//--------------------- .text._Z11hash_kernelPjS_jS_j --------------------------
	.section	.text._Z11hash_kernelPjS_jS_j,"ax",@progbits
	.align	128
        .global         _Z11hash_kernelPjS_jS_j
        .type           _Z11hash_kernelPjS_jS_j,@function
        .size           _Z11hash_kernelPjS_jS_j,(.L_x_7 - _Z11hash_kernelPjS_jS_j)
        .other          _Z11hash_kernelPjS_jS_j,@"STO_CUDA_ENTRY STV_DEFAULT"
_Z11hash_kernelPjS_jS_j:
.text._Z11hash_kernelPjS_jS_j:
[----:B------:R-:W-:Y:S01]  /*0000*/  LDC R1, c[0x0][0x37c] ;  /* 0x0000df00ff017b82 */ /* 0x000fe20000000800 */
[----:B------:R-:W0:Y:S01]  /*0010*/  S2R R0, SR_CTAID.X ;  /* 0x0000000000007919 */ /* 0x000e220000002500 */
[----:B------:R-:W0:Y:S01]  /*0020*/  LDCU UR4, c[0x0][0x360] ;  /* 0x00006c00ff0477ac */ /* 0x000e220008000800 */
[----:B------:R-:W0:Y:S01]  /*0030*/  S2R R3, SR_TID.X ;  /* 0x0000000000037919 */ /* 0x000e220000002100 */
[----:B------:R-:W1:Y:S01]  /*0040*/  LDCU UR5, c[0x0][0x390] ;  /* 0x00007200ff0577ac */ /* 0x000e620008000800 */
[----:B0-----:R-:W-:-:S05]  /*0050*/  IMAD R0, R0, UR4, R3 ;  /* 0x0000000400007c24 */ /* 0x001fca000f8e0203 */
[----:B-1----:R-:W-:-:S13]  /*0060*/  ISETP.GE.U32.AND P0, PT, R0, UR5, PT ;  /* 0x0000000500007c0c */ /* 0x002fda000bf06070 */
[----:B------:R-:W-:Y:S05]  /*0070*/  @P0 EXIT ;  /* 0x000000000000094d */ /* 0x000fea0003800000 */
[----:B------:R-:W0:Y:S01]  /*0080*/  LDC.64 R2, c[0x0][0x388] ;  /* 0x0000e200ff027b82 */ /* 0x000e220000000a00 */
[----:B------:R-:W1:Y:S01]  /*0090*/  LDCU.64 UR10, c[0x0][0x358] ;  /* 0x00006b00ff0a77ac */ /* 0x000e620008000a00 */
[----:B------:R-:W2:Y:S06]  /*00a0*/  LDCU UR5, c[0x0][0x3a0] ;  /* 0x00007400ff0577ac */ /* 0x000eac0008000800 */
[----:B------:R-:W3:Y:S01]  /*00b0*/  LDC.64 R4, c[0x0][0x398] ;  /* 0x0000e600ff047b82 */ /* 0x000ee20000000a00 */
[----:B0-----:R-:W-:-:S06]  /*00c0*/  IMAD.WIDE.U32 R2, R0, 0x4, R2 ;  /* 0x0000000400027825 */ /* 0x001fcc00078e0002 */
[----:B-1----:R-:W4:Y:S04]  /*00d0*/  LDG.E R2, desc[UR10][R2.64] ;  /* 0x0000000a02027981 */ /* 0x002f28000c1e1900 */
[----:B---3--:R-:W3:Y:S01]  /*00e0*/  LDG.E R5, desc[UR10][R4.64] ;  /* 0x0000000a04057981 */ /* 0x008ee2000c1e1900 */
[----:B--2---:R-:W-:Y:S01]  /*00f0*/  UISETP.GE.U32.AND UP0, UPT, UR5, 0x2, UPT ;  /* 0x000000020500788c */ /* 0x004fe2000bf06070 */
[----:B---3--:R-:W-:-:S05]  /*0100*/  IMAD R7, R0, R5, R5 ;  /* 0x0000000500077224 */ /* 0x008fca00078e0205 */
[----:B----4-:R-:W-:-:S05]  /*0110*/  IADD3 R7, PT, PT, R2, R7, RZ ;  /* 0x0000000702077210 */ /* 0x010fca0007ffe0ff */
[----:B------:R-:W-:-:S05]  /*0120*/  IMAD.HI.U32 R6, R7, 0x17117043, RZ ;  /* 0x1711704307067827 */ /* 0x000fca00078e00ff */
[----:B------:R-:W-:-:S04]  /*0130*/  IADD3 R9, PT, PT, R7, -R6, RZ ;  /* 0x8000000607097210 */ /* 0x000fc80007ffe0ff */
[----:B------:R-:W-:-:S04]  /*0140*/  LEA.HI R9, R9, R6, RZ, 0x1f ;  /* 0x0000000609097211 */ /* 0x000fc800078ff8ff */
[----:B------:R-:W-:-:S05]  /*0150*/  SHF.R.U32.HI R6, RZ, 0x1a, R9 ;  /* 0x0000001aff067819 */ /* 0x000fca0000011609 */
[----:B------:R-:W-:Y:S01]  /*0160*/  IMAD R5, R6, -0x756b5b3, R7 ;  /* 0xf8a94a4d06057824 */ /* 0x000fe200078e0207 */
[----:B------:R-:W-:Y:S06]  /*0170*/  BRA.U !UP0, `(.L_x_0) ;  /* 0x0000000d08fc7547 */ /* 0x000fec000b800000 */
[----:B------:R-:W-:Y:S01]  /*0180*/  UIADD3 UR4, UPT, UPT, UR5, -0x1, URZ ;  /* 0xffffffff05047890 */ /* 0x000fe2000fffe0ff */
[----:B------:R-:W-:Y:S01]  /*0190*/  HFMA2 R6, -RZ, RZ, 0, 5.9604644775390625e-08 ;  /* 0x00000001ff067431 */ /* 0x000fe200000001ff */
[----:B------:R-:W-:Y:S01]  /*01a0*/  UIADD3 UR5, UPT, UPT, UR5, -0x2, URZ ;  /* 0xfffffffe05057890 */ /* 0x000fe2000fffe0ff */
[----:B------:R-:W-:Y:S01]  /*01b0*/  IADD3 R4, PT, PT, R0, 0x1, RZ ;  /* 0x0000000100047810 */ /* 0x000fe20007ffe0ff */
[----:B------:R-:W-:Y:S02]  /*01c0*/  ULOP3.LUT UR8, UR4, 0xf, URZ, 0xc0, !UPT ;  /* 0x0000000f04087892 */ /* 0x000fe4000f8ec0ff */
[----:B------:R-:W-:-:S09]  /*01d0*/  UISETP.GE.U32.AND UP0, UPT, UR5, 0xf, UPT ;  /* 0x0000000f0500788c */ /* 0x000fd2000bf06070 */
[----:B------:R-:W-:Y:S05]  /*01e0*/  BRA.U !UP0, `(.L_x_1) ;  /* 0x0000000508fc7547 */ /* 0x000fea000b800000 */
[----:B------:R-:W0:Y:S01]  /*01f0*/  LDCU.64 UR6, c[0x0][0x398] ;  /* 0x00007300ff0677ac */ /* 0x000e220008000a00 */
[----:B------:R-:W-:Y:S01]  /*0200*/  MOV R6, RZ ;  /* 0x000000ff00067202 */ /* 0x000fe20000000f00 */
[----:B------:R-:W-:-:S04]  /*0210*/  ULOP3.LUT UR5, UR4, 0xfffffff0, URZ, 0xc0, !UPT ;  /* 0xfffffff004057892 */ /* 0x000fc8000f8ec0ff */
[----:B------:R-:W-:Y:S02]  /*0220*/  UIADD3 UR5, UPT, UPT, -UR5, URZ, URZ ;  /* 0x000000ff05057290 */ /* 0x000fe4000fffe1ff */
[----:B0-----:R-:W-:-:S04]  /*0230*/  UIADD3 UR6, UP0, UPT, UR6, 0x20, URZ ;  /* 0x0000002006067890 */ /* 0x001fc8000ff1e0ff */
[----:B------:R-:W-:Y:S02]  /*0240*/  UIADD3.X UR7, UPT, UPT, URZ, UR7, URZ, UP0, !UPT ;  /* 0x00000007ff077290 */ /* 0x000fe400087fe4ff */
[----:B------:R-:W-:-:S04]  /*0250*/  MOV R2, UR6 ;  /* 0x0000000600027c02 */ /* 0x000fc80008000f00 */
[----:B------:R-:W-:-:S07]  /*0260*/  IMAD.U32 R3, RZ, RZ, UR7 ;  /* 0x00000007ff037e24 */ /* 0x000fce000f8e00ff */
.L_x_2:
[----:B------:R-:W2:Y:S04]  /*0270*/  LDG.E R8, desc[UR10][R2.64+-0x1c] ;  /* 0xffffe40a02087981 */ /* 0x000ea8000c1e1900 */
[----:B------:R-:W3:Y:S04]  /*0280*/  LDG.E R12, desc[UR10][R2.64+-0x18] ;  /* 0xffffe80a020c7981 */ /* 0x000ee8000c1e1900 */
[----:B------:R-:W4:Y:S04]  /*0290*/  LDG.E R25, desc[UR10][R2.64+-0x14] ;  /* 0xffffec0a02197981 */ /* 0x000f28000c1e1900 */
[----:B------:R-:W5:Y:S04]  /*02a0*/  LDG.E R23, desc[UR10][R2.64+-0x10] ;  /* 0xfffff00a02177981 */ /* 0x000f68000c1e1900 */
[----:B------:R-:W5:Y:S04]  /*02b0*/  LDG.E R7, desc[UR10][R2.64+-0xc] ;  /* 0xfffff40a02077981 */ /* 0x000f68000c1e1900 */
[----:B------:R-:W5:Y:S04]  /*02c0*/  LDG.E R21, desc[UR10][R2.64+-0x8] ;  /* 0xfffff80a02157981 */ /* 0x000f68000c1e1900 */
[----:B------:R-:W5:Y:S04]  /*02d0*/  LDG.E R19, desc[UR10][R2.64+-0x4] ;  /* 0xfffffc0a02137981 */ /* 0x000f68000c1e1900 */
[----:B------:R-:W5:Y:S04]  /*02e0*/  LDG.E R17, desc[UR10][R2.64] ;  /* 0x0000000a02117981 */ /* 0x000f68000c1e1900 */
[----:B------:R-:W5:Y:S04]  /*02f0*/  LDG.E R15, desc[UR10][R2.64+0x4] ;  /* 0x0000040a020f7981 */ /* 0x000f68000c1e1900 */
[----:B------:R-:W5:Y:S04]  /*0300*/  LDG.E R13, desc[UR10][R2.64+0x8] ;  /* 0x0000080a020d7981 */ /* 0x000f68000c1e1900 */
[----:B------:R-:W5:Y:S04]  /*0310*/  LDG.E R11, desc[UR10][R2.64+0xc] ;  /* 0x00000c0a020b7981 */ /* 0x000f68000c1e1900 */
[----:B------:R-:W5:Y:S01]  /*0320*/  LDG.E R9, desc[UR10][R2.64+0x10] ;  /* 0x0000100a02097981 */ /* 0x000f62000c1e1900 */
[----:B--2---:R-:W-:-:S03]  /*0330*/  IMAD R8, R4, R8, R5 ;  /* 0x0000000804087224 */ /* 0x004fc600078e0205 */
[----:B------:R-:W2:Y:S01]  /*0340*/  LDG.E R5, desc[UR10][R2.64+0x14] ;  /* 0x0000140a02057981 */ /* 0x000ea2000c1e1900 */
[----:B------:R-:W-:-:S05]  /*0350*/  IMAD.HI.U32 R27, R8, 0x17117043, RZ ;  /* 0x17117043081b7827 */ /* 0x000fca00078e00ff */
[----:B------:R-:W-:-:S04]  /*0360*/  IADD3 R10, PT, PT, R8, -R27, RZ ;  /* 0x8000001b080a7210 */ /* 0x000fc80007ffe0ff */
[----:B------:R-:W-:-:S04]  /*0370*/  LEA.HI R10, R10, R27, RZ, 0x1f ;  /* 0x0000001b0a0a7211 */ /* 0x000fc800078ff8ff */
[----:B------:R-:W-:-:S05]  /*0380*/  SHF.R.U32.HI R27, RZ, 0x1a, R10 ;  /* 0x0000001aff1b7819 */ /* 0x000fca000001160a */
[----:B------:R-:W-:-:S04]  /*0390*/  IMAD R27, R27, -0x756b5b3, R8 ;  /* 0xf8a94a4d1b1b7824 */ /* 0x000fc800078e0208 */
[----:B---3--:R-:W-:Y:S02]  /*03a0*/  IMAD R12, R4, R12, R27 ;  /* 0x0000000c040c7224 */ /* 0x008fe400078e021b */
[----:B------:R-:W3:Y:S02]  /*03b0*/  LDG.E R27, desc[UR10][R2.64+0x18] ;  /* 0x0000180a021b7981 */ /* 0x000ee4000c1e1900 */
[----:B------:R-:W-:-:S05]  /*03c0*/  IMAD.HI.U32 R29, R12, 0x17117043, RZ ;  /* 0x171170430c1d7827 */ /* 0x000fca00078e00ff */
[----:B------:R-:W-:-:S04]  /*03d0*/  IADD3 R8, PT, PT, R12, -R29, RZ ;  /* 0x8000001d0c087210 */ /* 0x000fc80007ffe0ff */
[----:B------:R-:W-:-:S04]  /*03e0*/  LEA.HI R8, R8, R29, RZ, 0x1f ;  /* 0x0000001d08087211 */ /* 0x000fc800078ff8ff */
[----:B------:R-:W-:-:S05]  /*03f0*/  SHF.R.U32.HI R29, RZ, 0x1a, R8 ;  /* 0x0000001aff1d7819 */ /* 0x000fca0000011608 */
[----:B------:R-:W-:-:S04]  /*0400*/  IMAD R29, R29, -0x756b5b3, R12 ;  /* 0xf8a94a4d1d1d7824 */ /* 0x000fc800078e020c */
[----:B----4-:R-:W-:Y:S02]  /*0410*/  IMAD R29, R4, R25, R29 ;  /* 0x00000019041d7224 */ /* 0x010fe400078e021d */
[----:B------:R-:W4:Y:S02]  /*0420*/  LDG.E R25, desc[UR10][R2.64+0x1c] ;  /* 0x00001c0a02197981 */ /* 0x000f24000c1e1900 */
[----:B------:R-:W-:-:S05]  /*0430*/  IMAD.HI.U32 R8, R29, 0x17117043, RZ ;  /* 0x171170431d087827 */ /* 0x000fca00078e00ff */
[----:B------:R-:W-:-:S04]  /*0440*/  IADD3 R10, PT, PT, R29, -R8, RZ ;  /* 0x800000081d0a7210 */ /* 0x000fc80007ffe0ff */
[----:B------:R-:W-:-:S04]  /*0450*/  LEA.HI R10, R10, R8, RZ, 0x1f ;  /* 0x000000080a0a7211 */ /* 0x000fc800078ff8ff */
[----:B------:R-:W-:-:S05]  /*0460*/  SHF.R.U32.HI R10, RZ, 0x1a, R10 ;  /* 0x0000001aff0a7819 */ /* 0x000fca000001160a */
[----:B------:R-:W-:-:S04]  /*0470*/  IMAD R10, R10, -0x756b5b3, R29 ;  /* 0xf8a94a4d0a0a7824 */ /* 0x000fc800078e021d */
[----:B-----5:R-:W-:Y:S02]  /*0480*/  IMAD R10, R4, R23, R10 ;  /* 0x00000017040a7224 */ /* 0x020fe400078e020a */
[----:B------:R-:W5:Y:S02]  /*0490*/  LDG.E R23, desc[UR10][R2.64+0x20] ;  /* 0x0000200a02177981 */ /* 0x000f64000c1e1900 */
[----:B------:R-:W-:-:S05]  /*04a0*/  IMAD.HI.U32 R29, R10, 0x17117043, RZ ;  /* 0x171170430a1d7827 */ /* 0x000fca00078e00ff */
[----:B------:R-:W-:-:S04]  /*04b0*/  IADD3 R8, PT, PT, R10, -R29, RZ ;  /* 0x8000001d0a087210 */ /* 0x000fc80007ffe0ff */
[----:B------:R-:W-:-:S04]  /*04c0*/  LEA.HI R8, R8, R29, RZ, 0x1f ;  /* 0x0000001d08087211 */ /* 0x000fc800078ff8ff */
[----:B------:R-:W-:-:S05]  /*04d0*/  SHF.R.U32.HI R29, RZ, 0x1a, R8 ;  /* 0x0000001aff1d7819 */ /* 0x000fca0000011608 */
[----:B------:R-:W-:-:S04]  /*04e0*/  IMAD R29, R29, -0x756b5b3, R10 ;  /* 0xf8a94a4d1d1d7824 */ /* 0x000fc800078e020a */
[----:B------:R-:W-:-:S04]  /*04f0*/  IMAD R7, R4, R7, R29 ;  /* 0x0000000704077224 */ /* 0x000fc800078e021d */
[----:B------:R-:W-:-:S05]  /*0500*/  IMAD.HI.U32 R8, R7, 0x17117043, RZ ;  /* 0x1711704307087827 */ /* 0x000fca00078e00ff */
[----:B------:R-:W-:-:S04]  /*0510*/  IADD3 R29, PT, PT, R7, -R8, RZ ;  /* 0x80000008071d7210 */ /* 0x000fc80007ffe0ff */
[----:B------:R-:W-:-:S04]  /*0520*/  LEA.HI R29, R29, R8, RZ, 0x1f ;  /* 0x000000081d1d7211 */ /* 0x000fc800078ff8ff */
[----:B------:R-:W-:-:S05]  /*0530*/  SHF.R.U32.HI R8, RZ, 0x1a, R29 ;  /* 0x0000001aff087819 */ /* 0x000fca000001161d */
[----:B------:R-:W-:-:S04]  /*0540*/  IMAD R8, R8, -0x756b5b3, R7 ;  /* 0xf8a94a4d08087824 */ /* 0x000fc800078e0207 */
[----:B------:R-:W-:-:S04]  /*0550*/  IMAD R8, R4, R21, R8 ;  /* 0x0000001504087224 */ /* 0x000fc800078e0208 */
[----:B------:R-:W-:-:S04]  /*0560*/  IMAD.HI.U32 R7, R8, 0x17117043, RZ ;  /* 0x1711704308077827 */ /* 0x000fc800078e00ff */
[----:B------:R-:W-:-:S05]  /*0570*/  IMAD.IADD R10, R8, 0x1, -R7 ;  /* 0x00000001080a7824 */ /* 0x000fca00078e0a07 */
        /* <DEDUP_REMOVED lines=39> */
[----:B--2---:R-:W-:-:S04]  /*07f0*/  IMAD R5, R4, R5, R7 ;  /* 0x0000000504057224 */ /* 0x004fc800078e0207 */
[----:B------:R-:W-:-:S05]  /*0800*/  IMAD.HI.U32 R8, R5, 0x17117043, RZ ;  /* 0x1711704305087827 */ /* 0x000fca00078e00ff */
[----:B------:R-:W-:-:S04]  /*0810*/  IADD3 R7, PT, PT, R5, -R8, RZ ;  /* 0x8000000805077210 */ /* 0x000fc80007ffe0ff */
[----:B------:R-:W-:-:S04]  /*0820*/  LEA.HI R7, R7, R8, RZ, 0x1f ;  /* 0x0000000807077211 */ /* 0x000fc800078ff8ff */
[----:B------:R-:W-:-:S05]  /*0830*/  SHF.R.U32.HI R8, RZ, 0x1a, R7 ;  /* 0x0000001aff087819 */ /* 0x000fca0000011607 */
[----:B------:R-:W-:-:S04]  /*0840*/  IMAD R8, R8, -0x756b5b3, R5 ;  /* 0xf8a94a4d08087824 */ /* 0x000fc800078e0205 */
[----:B---3--:R-:W-:-:S04]  /*0850*/  IMAD R8, R4, R27, R8 ;  /* 0x0000001b04087224 */ /* 0x008fc800078e0208 */
[----:B------:R-:W-:-:S05]  /*0860*/  IMAD.HI.U32 R5, R8, 0x17117043, RZ ;  /* 0x1711704308057827 */ /* 0x000fca00078e00ff */
[----:B------:R-:W-:-:S04]  /*0870*/  IADD3 R10, PT, PT, R8, -R5, RZ ;  /* 0x80000005080a7210 */ /* 0x000fc80007ffe0ff */
[----:B------:R-:W-:-:S04]  /*0880*/  LEA.HI R10, R10, R5, RZ, 0x1f ;  /* 0x000000050a0a7211 */ /* 0x000fc800078ff8ff */
[----:B------:R-:W-:-:S05]  /*0890*/  SHF.R.U32.HI R5, RZ, 0x1a, R10 ;  /* 0x0000001aff057819 */ /* 0x000fca000001160a */
[----:B------:R-:W-:-:S04]  /*08a0*/  IMAD R5, R5, -0x756b5b3, R8 ;  /* 0xf8a94a4d05057824 */ /* 0x000fc800078e0208 */
[----:B----4-:R-:W-:-:S04]  /*08b0*/  IMAD R5, R4, R25, R5 ;  /* 0x0000001904057224 */ /* 0x010fc800078e0205 */
[----:B------:R-:W-:-:S05]  /*08c0*/  IMAD.HI.U32 R8, R5, 0x17117043, RZ ;  /* 0x1711704305087827 */ /* 0x000fca00078e00ff */
[----:B------:R-:W-:-:S04]  /*08d0*/  IADD3 R7, PT, PT, R5, -R8, RZ ;  /* 0x8000000805077210 */ /* 0x000fc80007ffe0ff */
[----:B------:R-:W-:-:S04]  /*08e0*/  LEA.HI R7, R7, R8, RZ, 0x1f ;  /* 0x0000000807077211 */ /* 0x000fc800078ff8ff */
[----:B------:R-:W-:-:S05]  /*08f0*/  SHF.R.U32.HI R8, RZ, 0x1a, R7 ;  /* 0x0000001aff087819 */ /* 0x000fca0000011607 */
[----:B------:R-:W-:-:S04]  /*0900*/  IMAD R8, R8, -0x756b5b3, R5 ;  /* 0xf8a94a4d08087824 */ /* 0x000fc800078e0205 */
[----:B-----5:R-:W-:Y:S01]  /*0910*/  IMAD R8, R4, R23, R8 ;  /* 0x0000001704087224 */ /* 0x020fe200078e0208 */
[----:B------:R-:W-:-:S03]  /*0920*/  UIADD3 UR5, UPT, UPT, UR5, 0x10, URZ ;  /* 0x0000001005057890 */ /* 0x000fc6000fffe0ff */
[----:B------:R-:W-:Y:S01]  /*0930*/  IMAD.HI.U32 R5, R8, 0x17117043, RZ ;  /* 0x1711704308057827 */ /* 0x000fe200078e00ff */
[----:B------:R-:W-:-:S04]  /*0940*/  UISETP.NE.AND UP0, UPT, UR5, URZ, UPT ;  /* 0x000000ff0500728c */ /* 0x000fc8000bf05270 */
[----:B------:R-:W-:-:S04]  /*0950*/  IADD3 R10, PT, PT, R8, -R5, RZ ;  /* 0x80000005080a7210 */ /* 0x000fc80007ffe0ff */
[----:B------:R-:W-:Y:S02]  /*0960*/  LEA.HI R10, R10, R5, RZ, 0x1f ;  /* 0x000000050a0a7211 */ /* 0x000fe400078ff8ff */
[----:B------:R-:W-:Y:S02]  /*0970*/  IADD3 R2, P0, PT, R2, 0x40, RZ ;  /* 0x0000004002027810 */ /* 0x000fe40007f1e0ff */
[----:B------:R-:W-:Y:S02]  /*0980*/  SHF.R.U32.HI R5, RZ, 0x1a, R10 ;  /* 0x0000001aff057819 */ /* 0x000fe4000001160a */
[----:B------:R-:W-:Y:S02]  /*0990*/  IADD3.X R3, PT, PT, RZ, R3, RZ, P0, !PT ;  /* 0x00000003ff037210 */ /* 0x000fe400007fe4ff */
[----:B------:R-:W-:Y:S01]  /*09a0*/  IADD3 R6, PT, PT, R6, 0x10, RZ ;  /* 0x0000001006067810 */ /* 0x000fe20007ffe0ff */
[----:B------:R-:W-:Y:S01]  /*09b0*/  IMAD R5, R5, -0x756b5b3, R8 ;  /* 0xf8a94a4d05057824 */ /* 0x000fe200078e0208 */
[----:B------:R-:W-:Y:S06]  /*09c0*/  BRA.U UP0, `(.L_x_2) ;  /* 0xfffffff900287547 */ /* 0x000fec000b83ffff */
[----:B------:R-:W-:-:S07]  /*09d0*/  VIADD R6, R6, 0x1 ;  /* 0x0000000106067836 */ /* 0x000fce0000000000 */
.L_x_1:
[----:B------:R-:W-:-:S09]  /*09e0*/  UISETP.NE.AND UP0, UPT, UR8, URZ, UPT ;  /* 0x000000ff0800728c */ /* 0x000fd2000bf05270 */
[----:B------:R-:W-:Y:S05]  /*09f0*/  BRA.U !UP0, `(.L_x_0) ;  /* 0x0000000508dc7547 */ /* 0x000fea000b800000 */
[----:B------:R-:W-:Y:S02]  /*0a00*/  UISETP.GE.U32.AND UP0, UPT, UR8, 0x8, UPT ;  /* 0x000000080800788c */ /* 0x000fe4000bf06070 */
[----:B------:R-:W-:-:S04]  /*0a10*/  ULOP3.LUT UR5, UR4, 0x7, URZ, 0xc0, !UPT ;  /* 0x0000000704057892 */ /* 0x000fc8000f8ec0ff */
[----:B------:R-:W-:-:S03]  /*0a20*/  UISETP.NE.AND UP1, UPT, UR5, URZ, UPT ;  /* 0x000000ff0500728c */ /* 0x000fc6000bf25270 */
[----:B------:R-:W-:Y:S08]  /*0a30*/  BRA.U !UP0, `(.L_x_3) ;  /* 0x0000000108ec7547 */ /* 0x000ff0000b800000 */
[----:B------:R-:W0:Y:S02]  /*0a40*/  LDC.64 R14, c[0x0][0x398] ;  /* 0x0000e600ff0e7b82 */ /* 0x000e240000000a00 */
[----:B0-----:R-:W-:-:S05]  /*0a50*/  IMAD.WIDE.U32 R14, R6, 0x4, R14 ;  /* 0x00000004060e7825 */ /* 0x001fca00078e000e */
[----:B------:R-:W2:Y:S04]  /*0a60*/  LDG.E R2, desc[UR10][R14.64] ;  /* 0x0000000a0e027981 */ /* 0x000ea8000c1e1900 */
[----:B------:R-:W3:Y:S04]  /*0a70*/  LDG.E R10, desc[UR10][R14.64+0x4] ;  /* 0x0000040a0e0a7981 */ /* 0x000ee8000c1e1900 */
[----:B------:R-:W4:Y:S04]  /*0a80*/  LDG.E R12, desc[UR10][R14.64+0x8] ;  /* 0x0000080a0e0c7981 */ /* 0x000f28000c1e1900 */
[----:B------:R-:W5:Y:S04]  /*0a90*/  LDG.E R11, desc[UR10][R14.64+0xc] ;  /* 0x00000c0a0e0b7981 */ /* 0x000f68000c1e1900 */
[----:B------:R-:W5:Y:S04]  /*0aa0*/  LDG.E R9, desc[UR10][R14.64+0x10] ;  /* 0x0000100a0e097981 */ /* 0x000f68000c1e1900 */
[----:B------:R-:W5:Y:S04]  /*0ab0*/  LDG.E R7, desc[UR10][R14.64+0x14] ;  /* 0x0000140a0e077981 */ /* 0x000f68000c1e1900 */
[----:B------:R-:W5:Y:S04]  /*0ac0*/  LDG.E R3, desc[UR10][R14.64+0x18] ;  /* 0x0000180a0e037981 */ /* 0x000f68000c1e1900 */
[----:B------:R0:W5:Y:S01]  /*0ad0*/  LDG.E R13, desc[UR10][R14.64+0x1c] ;  /* 0x00001c0a0e0d7981 */ /* 0x000162000c1e1900 */
[----:B------:R-:W-:Y:S01]  /*0ae0*/  IADD3 R6, PT, PT, R6, 0x8, RZ ;  /* 0x0000000806067810 */ /* 0x000fe20007ffe0ff */
        /* <DEDUP_REMOVED lines=14> */
[----:B0-----:R-:W-:-:S04]  /*0bd0*/  IADD3 R15, PT, PT, R5, -R2, RZ ;  /* 0x80000002050f7210 */ /* 0x001fc80007ffe0ff */
[----:B------:R-:W-:-:S04]  /*0be0*/  LEA.HI R15, R15, R2, RZ, 0x1f ;  /* 0x000000020f0f7211 */ /* 0x000fc800078ff8ff */
[----:B------:R-:W-:-:S05]  /*0bf0*/  SHF.R.U32.HI R2, RZ, 0x1a, R15 ;  /* 0x0000001aff027819 */ /* 0x000fca000001160f */
[----:B------:R-:W-:-:S04]  /*0c00*/  IMAD R2, R2, -0x756b5b3, R5 ;  /* 0xf8a94a4d02027824 */ /* 0x000fc800078e0205 */
[----:B-----5:R-:W-:-:S04]  /*0c10*/  IMAD R2, R4, R11, R2 ;  /* 0x0000000b04027224 */ /* 0x020fc800078e0202 */
        /* <DEDUP_REMOVED lines=28> */
[----:B------:R-:W-:-:S07]  /*0de0*/  IMAD R5, R5, -0x756b5b3, R2 ;  /* 0xf8a94a4d05057824 */ /* 0x000fce00078e0202 */
.L_x_3:
        /* <DEDUP_REMOVED lines=10> */
[----:B------:R0:W5:Y:S01]  /*0e90*/  LDG.E R11, desc[UR10][R2.64+0xc] ;  /* 0x00000c0a020b7981 */ /* 0x000162000c1e1900 */
[----:B------:R-:W-:-:S02]  /*0ea0*/  VIADD R6, R6, 0x4 ;  /* 0x0000000406067836 */ /* 0x000fc40000000000 */
        /* <DEDUP_REMOVED lines=10> */
[----:B0-----:R-:W-:-:S05]  /*0f50*/  SHF.R.U32.HI R2, RZ, 0x1a, R5 ;  /* 0x0000001aff027819 */ /* 0x001fca0000011605 */
[----:B------:R-:W-:-:S04]  /*0f60*/  IMAD R7, R2, -0x756b5b3, R7 ;  /* 0xf8a94a4d02077824 */ /* 0x000fc800078e0207 */
[----:B----4-:R-:W-:-:S04]  /*0f70*/  IMAD R7, R4, R10, R7 ;  /* 0x0000000a04077224 */ /* 0x010fc800078e0207 */
[----:B------:R-:W-:-:S05]  /*0f80*/  IMAD.HI.U32 R2, R7, 0x17117043, RZ ;  /* 0x1711704307027827 */ /* 0x000fca00078e00ff */
[----:B------:R-:W-:-:S04]  /*0f90*/  IADD3 R3, PT, PT, R7, -R2, RZ ;  /* 0x8000000207037210 */ /* 0x000fc80007ffe0ff */
        /* <DEDUP_REMOVED lines=8> */
[----:B------:R-:W-:-:S07]  /*1020*/  IMAD R5, R2, -0x756b5b3, R7 ;  /* 0xf8a94a4d02057824 */ /* 0x000fce00078e0207 */
.L_x_4:
[----:B------:R-:W-:Y:S05]  /*1030*/  BRA.U !UP1, `(.L_x_0) ;  /* 0x00000001094c7547 */ /* 0x000fea000b800000 */
[----:B------:R-:W0:Y:S01]  /*1040*/  LDC.64 R2, c[0x0][0x398] ;  /* 0x0000e600ff027b82 */ /* 0x000e220000000a00 */
[----:B------:R-:W-:Y:S01]  /*1050*/  UIADD3 UR4, UPT, UPT, -UR4, URZ, URZ ;  /* 0x000000ff04047290 */ /* 0x000fe2000fffe1ff */
[----:B0-----:R-:W-:-:S03]  /*1060*/  IMAD.WIDE.U32 R6, R6, 0x4, R2 ;  /* 0x0000000406067825 */ /* 0x001fc600078e0002 */
[----:B------:R-:W-:Y:S02]  /*1070*/  MOV R8, R6 ;  /* 0x0000000600087202 */ /* 0x000fe40000000f00 */
[----:B------:R-:W-:-:S07]  /*1080*/  MOV R9, R7 ;  /* 0x0000000700097202 */ /* 0x000fce0000000f00 */
.L_x_5:
[----:B------:R-:W-:Y:S02]  /*1090*/  MOV R2, R8 ;  /* 0x0000000800027202 */ /* 0x000fe40000000f00 */
[----:B------:R-:W-:-:S05]  /*10a0*/  MOV R3, R9 ;  /* 0x0000000900037202 */ /* 0x000fca0000000f00 */
[----:B------:R-:W2:Y:S01]  /*10b0*/  LDG.E R2, desc[UR10][R2.64] ;  /* 0x0000000a02027981 */ /* 0x000ea2000c1e1900 */
[----:B------:R-:W-:Y:S01]  /*10c0*/  UIADD3 UR4, UPT, UPT, UR4, 0x1, URZ ;  /* 0x0000000104047890 */ /* 0x000fe2000fffe0ff */
[----:B------:R-:W-:-:S03]  /*10d0*/  IADD3 R8, P0, PT, R8, 0x4, RZ ;  /* 0x0000000408087810 */ /* 0x000fc60007f1e0ff */
[----:B------:R-:W-:Y:S01]  /*10e0*/  UISETP.NE.AND UP0, UPT, UR4, URZ, UPT ;  /* 0x000000ff0400728c */ /* 0x000fe2000bf05270 */
[----:B------:R-:W-:Y:S01]  /*10f0*/  IADD3.X R9, PT, PT, RZ, R9, RZ, P0, !PT ;  /* 0x00000009ff097210 */ /* 0x000fe200007fe4ff */
[----:B--2---:R-:W-:-:S04]  /*1100*/  IMAD R5, R4, R2, R5 ;  /* 0x0000000204057224 */ /* 0x004fc800078e0205 */
[----:B------:R-:W-:-:S05]  /*1110*/  IMAD.HI.U32 R6, R5, 0x17117043, RZ ;  /* 0x1711704305067827 */ /* 0x000fca00078e00ff */
[----:B------:R-:W-:-:S04]  /*1120*/  IADD3 R7, PT, PT, R5, -R6, RZ ;  /* 0x8000000605077210 */ /* 0x000fc80007ffe0ff */
[----:B------:R-:W-:-:S04]  /*1130*/  LEA.HI R7, R7, R6, RZ, 0x1f ;  /* 0x0000000607077211 */ /* 0x000fc800078ff8ff */
[----:B------:R-:W-:-:S05]  /*1140*/  SHF.R.U32.HI R6, RZ, 0x1a, R7 ;  /* 0x0000001aff067819 */ /* 0x000fca0000011607 */
[----:B------:R-:W-:Y:S01]  /*1150*/  IMAD R5, R6, -0x756b5b3, R5 ;  /* 0xf8a94a4d06057824 */ /* 0x000fe200078e0205 */
[----:B------:R-:W-:Y:S06]  /*1160*/  BRA.U UP0, `(.L_x_5) ;  /* 0xfffffffd00c87547 */ /* 0x000fec000b83ffff */
.L_x_0:
[----:B------:R-:W0:Y:S02]  /*1170*/  LDC.64 R2, c[0x0][0x380] ;  /* 0x0000e000ff027b82 */ /* 0x000e240000000a00 */
[----:B0-----:R-:W-:-:S05]  /*1180*/  IMAD.WIDE.U32 R2, R0, 0x4, R2 ;  /* 0x0000000400027825 */ /* 0x001fca00078e0002 */
[----:B------:R-:W-:Y:S01]  /*1190*/  STG.E desc[UR10][R2.64], R5 ;  /* 0x0000000502007986 */ /* 0x000fe2000c10190a */
[----:B------:R-:W-:Y:S05]  /*11a0*/  EXIT ;  /* 0x000000000000794d */ /* 0x000fea0003800000 */
.L_x_6:
[----:B------:R-:W-:-:S00]  /*11b0*/  BRA `(.L_x_6) ;  /* 0xfffffffc00fc7947 */ /* 0x000fc0000383ffff */
[----:B------:R-:W-:-:S00]  /*11c0*/  NOP ;  /* 0x0000000000007918 */ /* 0x000fc00000000000 */
        /* <DEDUP_REMOVED lines=11> */
.L_x_7:


//--------------------- .nv.shared.reserved.0     --------------------------
	.section	.nv.shared.reserved.0,"aw",@nobits
	.weak		__nv_reservedSMEM_offset_0_alias
	.size		__nv_reservedSMEM_offset_0_alias, 0, 64
	.other		__nv_reservedSMEM_offset_0_alias,@"STO_CUDA_RESERVED_SHARED STV_DEFAULT"
__nv_reservedSMEM_offset_0_alias:
	.zero		0
	.zero		64


//--------------------- .nv.constant0._Z11hash_kernelPjS_jS_j --------------------------
	.section	.nv.constant0._Z11hash_kernelPjS_jS_j,"a",@progbits
	.sectionflags	@""
	.align	4
.nv.constant0._Z11hash_kernelPjS_jS_j:
	.zero		932


//--------------------- SYMBOLS --------------------------

	.type		.nv.reservedSmem.offset0,@object
	.size		.nv.reservedSmem.offset0,0x4
